//
// Generated by NVIDIA NVVM Compiler
//
// Compiler Build ID: CL-36424714
// Cuda compilation tools, release 13.0, V13.0.88
// Based on NVVM 20.0.0
//

.version 9.0
.target sm_100
.address_size 64

	// .globl	_Z6kernelPKfS0_Pfiii
// _ZZ6kernelPKfS0_PfiiiE2sA has been demoted
// _ZZ6kernelPKfS0_PfiiiE2sB has been demoted

.visible .entry _Z6kernelPKfS0_Pfiii(
	.param .u64 .ptr .align 1 _Z6kernelPKfS0_Pfiii_param_0,
	.param .u64 .ptr .align 1 _Z6kernelPKfS0_Pfiii_param_1,
	.param .u64 .ptr .align 1 _Z6kernelPKfS0_Pfiii_param_2,
	.param .u32 _Z6kernelPKfS0_Pfiii_param_3,
	.param .u32 _Z6kernelPKfS0_Pfiii_param_4,
	.param .u32 _Z6kernelPKfS0_Pfiii_param_5
)
{
	.reg .pred 	%p<33>;
	.reg .b32 	%r<69>;
	.reg .b32 	%f<179>;
	.reg .b64 	%rd<28>;
	// demoted variable
	.shared .align 4 .b8 _ZZ6kernelPKfS0_PfiiiE2sA[2048];
	// demoted variable
	.shared .align 4 .b8 _ZZ6kernelPKfS0_PfiiiE2sB[2048];
	ld.param.u64 	%rd3, [_Z6kernelPKfS0_Pfiii_param_0];
	ld.param.u64 	%rd5, [_Z6kernelPKfS0_Pfiii_param_2];
	ld.param.u32 	%r31, [_Z6kernelPKfS0_Pfiii_param_3];
	ld.param.u32 	%r32, [_Z6kernelPKfS0_Pfiii_param_4];
	ld.param.u32 	%r33, [_Z6kernelPKfS0_Pfiii_param_5];
	cvta.to.global.u64 	%rd1, %rd5;
	mov.u32 	%r1, %ctaid.x;
	mov.u32 	%r2, %ctaid.y;
	mov.u32 	%r3, %tid.x;
	shr.u32 	%r4, %r3, 6;
	and.b32  	%r5, %r3, 63;
	and.b32  	%r64, %r3, 7;
	setp.lt.s32 	%p1, %r33, 1;
	mov.f32 	%f169, 0f00000000;
	mov.f32 	%f170, %f169;
	mov.f32 	%f171, %f169;
	mov.f32 	%f172, %f169;
	mov.f32 	%f173, %f169;
	mov.f32 	%f174, %f169;
	mov.f32 	%f175, %f169;
	mov.f32 	%f176, %f169;
	@%p1 bra 	$L__BB0_7;
	shr.u32 	%r35, %r3, 3;
	shl.b32 	%r36, %r2, 6;
	add.s32 	%r7, %r36, %r35;
	shl.b32 	%r37, %r35, 5;
	mov.u32 	%r38, _ZZ6kernelPKfS0_PfiiiE2sA;
	add.s32 	%r39, %r38, %r37;
	shl.b32 	%r40, %r64, 2;
	add.s32 	%r8, %r39, %r40;
	shl.b32 	%r41, %r1, 6;
	mad.lo.s32 	%r42, %r32, %r4, %r41;
	add.s32 	%r67, %r42, %r5;
	shl.b32 	%r10, %r32, 3;
	mad.lo.s32 	%r65, %r33, %r7, %r64;
	cvta.to.global.u64 	%rd2, %rd3;
	mov.b32 	%r68, 0;
	mov.f32 	%f169, 0f00000000;
	mov.u32 	%r66, %r4;
$L__BB0_2:
	setp.ge.s32 	%p2, %r7, %r31;
	setp.ge.s32 	%p3, %r64, %r33;
	mov.f32 	%f177, 0f00000000;
	or.pred  	%p4, %p2, %p3;
	@%p4 bra 	$L__BB0_4;
	mul.wide.s32 	%rd6, %r65, 4;
	add.s64 	%rd7, %rd2, %rd6;
	ld.global.f32 	%f177, [%rd7];
$L__BB0_4:
	or.b32  	%r44, %r41, %r5;
	setp.ge.s32 	%p5, %r44, %r32;
	st.shared.f32 	[%r8], %f177;
	setp.ge.s32 	%p6, %r66, %r33;
	mov.f32 	%f178, 0f00000000;
	or.pred  	%p7, %p5, %p6;
	@%p7 bra 	$L__BB0_6;
	ld.param.u64 	%rd27, [_Z6kernelPKfS0_Pfiii_param_1];
	cvta.to.global.u64 	%rd8, %rd27;
	mul.wide.s32 	%rd9, %r67, 4;
	add.s64 	%rd10, %rd8, %rd9;
	ld.global.f32 	%f178, [%rd10];
$L__BB0_6:
	shl.b32 	%r45, %r4, 8;
	mov.u32 	%r46, _ZZ6kernelPKfS0_PfiiiE2sB;
	shl.b32 	%r47, %r5, 2;
	add.s32 	%r48, %r46, %r47;
	add.s32 	%r49, %r48, %r45;
	st.shared.f32 	[%r49], %f178;
	bar.sync 	0;
	ld.shared.f32 	%f33, [%r48];
	mov.u32 	%r50, _ZZ6kernelPKfS0_PfiiiE2sA;
	add.s32 	%r51, %r50, %r45;
	ld.shared.f32 	%f34, [%r51];
	fma.rn.f32 	%f35, %f33, %f34, %f176;
	ld.shared.f32 	%f36, [%r51+32];
	fma.rn.f32 	%f37, %f33, %f36, %f175;
	ld.shared.f32 	%f38, [%r51+64];
	fma.rn.f32 	%f39, %f33, %f38, %f174;
	ld.shared.f32 	%f40, [%r51+96];
	fma.rn.f32 	%f41, %f33, %f40, %f173;
	ld.shared.f32 	%f42, [%r51+128];
	fma.rn.f32 	%f43, %f33, %f42, %f172;
	ld.shared.f32 	%f44, [%r51+160];
	fma.rn.f32 	%f45, %f33, %f44, %f171;
	ld.shared.f32 	%f46, [%r51+192];
	fma.rn.f32 	%f47, %f33, %f46, %f170;
	ld.shared.f32 	%f48, [%r51+224];
	fma.rn.f32 	%f49, %f33, %f48, %f169;
	ld.shared.f32 	%f50, [%r48+256];
	ld.shared.f32 	%f51, [%r51+4];
	fma.rn.f32 	%f52, %f50, %f51, %f35;
	ld.shared.f32 	%f53, [%r51+36];
	fma.rn.f32 	%f54, %f50, %f53, %f37;
	ld.shared.f32 	%f55, [%r51+68];
	fma.rn.f32 	%f56, %f50, %f55, %f39;
	ld.shared.f32 	%f57, [%r51+100];
	fma.rn.f32 	%f58, %f50, %f57, %f41;
	ld.shared.f32 	%f59, [%r51+132];
	fma.rn.f32 	%f60, %f50, %f59, %f43;
	ld.shared.f32 	%f61, [%r51+164];
	fma.rn.f32 	%f62, %f50, %f61, %f45;
	ld.shared.f32 	%f63, [%r51+196];
	fma.rn.f32 	%f64, %f50, %f63, %f47;
	ld.shared.f32 	%f65, [%r51+228];
	fma.rn.f32 	%f66, %f50, %f65, %f49;
	ld.shared.f32 	%f67, [%r48+512];
	ld.shared.f32 	%f68, [%r51+8];
	fma.rn.f32 	%f69, %f67, %f68, %f52;
	ld.shared.f32 	%f70, [%r51+40];
	fma.rn.f32 	%f71, %f67, %f70, %f54;
	ld.shared.f32 	%f72, [%r51+72];
	fma.rn.f32 	%f73, %f67, %f72, %f56;
	ld.shared.f32 	%f74, [%r51+104];
	fma.rn.f32 	%f75, %f67, %f74, %f58;
	ld.shared.f32 	%f76, [%r51+136];
	fma.rn.f32 	%f77, %f67, %f76, %f60;
	ld.shared.f32 	%f78, [%r51+168];
	fma.rn.f32 	%f79, %f67, %f78, %f62;
	ld.shared.f32 	%f80, [%r51+200];
	fma.rn.f32 	%f81, %f67, %f80, %f64;
	ld.shared.f32 	%f82, [%r51+232];
	fma.rn.f32 	%f83, %f67, %f82, %f66;
	ld.shared.f32 	%f84, [%r48+768];
	ld.shared.f32 	%f85, [%r51+12];
	fma.rn.f32 	%f86, %f84, %f85, %f69;
	ld.shared.f32 	%f87, [%r51+44];
	fma.rn.f32 	%f88, %f84, %f87, %f71;
	ld.shared.f32 	%f89, [%r51+76];
	fma.rn.f32 	%f90, %f84, %f89, %f73;
	ld.shared.f32 	%f91, [%r51+108];
	fma.rn.f32 	%f92, %f84, %f91, %f75;
	ld.shared.f32 	%f93, [%r51+140];
	fma.rn.f32 	%f94, %f84, %f93, %f77;
	ld.shared.f32 	%f95, [%r51+172];
	fma.rn.f32 	%f96, %f84, %f95, %f79;
	ld.shared.f32 	%f97, [%r51+204];
	fma.rn.f32 	%f98, %f84, %f97, %f81;
	ld.shared.f32 	%f99, [%r51+236];
	fma.rn.f32 	%f100, %f84, %f99, %f83;
	ld.shared.f32 	%f101, [%r48+1024];
	ld.shared.f32 	%f102, [%r51+16];
	fma.rn.f32 	%f103, %f101, %f102, %f86;
	ld.shared.f32 	%f104, [%r51+48];
	fma.rn.f32 	%f105, %f101, %f104, %f88;
	ld.shared.f32 	%f106, [%r51+80];
	fma.rn.f32 	%f107, %f101, %f106, %f90;
	ld.shared.f32 	%f108, [%r51+112];
	fma.rn.f32 	%f109, %f101, %f108, %f92;
	ld.shared.f32 	%f110, [%r51+144];
	fma.rn.f32 	%f111, %f101, %f110, %f94;
	ld.shared.f32 	%f112, [%r51+176];
	fma.rn.f32 	%f113, %f101, %f112, %f96;
	ld.shared.f32 	%f114, [%r51+208];
	fma.rn.f32 	%f115, %f101, %f114, %f98;
	ld.shared.f32 	%f116, [%r51+240];
	fma.rn.f32 	%f117, %f101, %f116, %f100;
	ld.shared.f32 	%f118, [%r48+1280];
	ld.shared.f32 	%f119, [%r51+20];
	fma.rn.f32 	%f120, %f118, %f119, %f103;
	ld.shared.f32 	%f121, [%r51+52];
	fma.rn.f32 	%f122, %f118, %f121, %f105;
	ld.shared.f32 	%f123, [%r51+84];
	fma.rn.f32 	%f124, %f118, %f123, %f107;
	ld.shared.f32 	%f125, [%r51+116];
	fma.rn.f32 	%f126, %f118, %f125, %f109;
	ld.shared.f32 	%f127, [%r51+148];
	fma.rn.f32 	%f128, %f118, %f127, %f111;
	ld.shared.f32 	%f129, [%r51+180];
	fma.rn.f32 	%f130, %f118, %f129, %f113;
	ld.shared.f32 	%f131, [%r51+212];
	fma.rn.f32 	%f132, %f118, %f131, %f115;
	ld.shared.f32 	%f133, [%r51+244];
	fma.rn.f32 	%f134, %f118, %f133, %f117;
	ld.shared.f32 	%f135, [%r48+1536];
	ld.shared.f32 	%f136, [%r51+24];
	fma.rn.f32 	%f137, %f135, %f136, %f120;
	ld.shared.f32 	%f138, [%r51+56];
	fma.rn.f32 	%f139, %f135, %f138, %f122;
	ld.shared.f32 	%f140, [%r51+88];
	fma.rn.f32 	%f141, %f135, %f140, %f124;
	ld.shared.f32 	%f142, [%r51+120];
	fma.rn.f32 	%f143, %f135, %f142, %f126;
	ld.shared.f32 	%f144, [%r51+152];
	fma.rn.f32 	%f145, %f135, %f144, %f128;
	ld.shared.f32 	%f146, [%r51+184];
	fma.rn.f32 	%f147, %f135, %f146, %f130;
	ld.shared.f32 	%f148, [%r51+216];
	fma.rn.f32 	%f149, %f135, %f148, %f132;
	ld.shared.f32 	%f150, [%r51+248];
	fma.rn.f32 	%f151, %f135, %f150, %f134;
	ld.shared.f32 	%f152, [%r48+1792];
	ld.shared.f32 	%f153, [%r51+28];
	fma.rn.f32 	%f176, %f152, %f153, %f137;
	ld.shared.f32 	%f154, [%r51+60];
	fma.rn.f32 	%f175, %f152, %f154, %f139;
	ld.shared.f32 	%f155, [%r51+92];
	fma.rn.f32 	%f174, %f152, %f155, %f141;
	ld.shared.f32 	%f156, [%r51+124];
	fma.rn.f32 	%f173, %f152, %f156, %f143;
	ld.shared.f32 	%f157, [%r51+156];
	fma.rn.f32 	%f172, %f152, %f157, %f145;
	ld.shared.f32 	%f158, [%r51+188];
	fma.rn.f32 	%f171, %f152, %f158, %f147;
	ld.shared.f32 	%f159, [%r51+220];
	fma.rn.f32 	%f170, %f152, %f159, %f149;
	ld.shared.f32 	%f160, [%r51+252];
	fma.rn.f32 	%f169, %f152, %f160, %f151;
	bar.sync 	0;
	add.s32 	%r68, %r68, 8;
	add.s32 	%r67, %r67, %r10;
	add.s32 	%r66, %r66, 8;
	add.s32 	%r65, %r65, 8;
	add.s32 	%r64, %r64, 8;
	setp.lt.s32 	%p8, %r68, %r33;
	@%p8 bra 	$L__BB0_2;
$L__BB0_7:
	shl.b32 	%r52, %r2, 6;
	shl.b32 	%r53, %r4, 3;
	add.s32 	%r12, %r53, %r52;
	shl.b32 	%r54, %r1, 6;
	or.b32  	%r55, %r54, %r5;
	setp.lt.s32 	%p9, %r55, %r32;
	setp.lt.s32 	%p10, %r12, %r31;
	and.pred  	%p11, %p10, %p9;
	@%p11 bra 	$L__BB0_8;
	bra.uni 	$L__BB0_9;
$L__BB0_8:
	mad.lo.s32 	%r56, %r12, %r32, %r55;
	mul.wide.u32 	%rd11, %r56, 4;
	add.s64 	%rd12, %rd1, %rd11;
	st.global.f32 	[%rd12], %f176;
$L__BB0_9:
	setp.ge.s32 	%p12, %r55, %r32;
	add.s32 	%r24, %r12, 1;
	setp.ge.s32 	%p13, %r24, %r31;
	or.pred  	%p14, %p13, %p12;
	@%p14 bra 	$L__BB0_11;
	mad.lo.s32 	%r57, %r24, %r32, %r55;
	mul.wide.u32 	%rd13, %r57, 4;
	add.s64 	%rd14, %rd1, %rd13;
	st.global.f32 	[%rd14], %f175;
$L__BB0_11:
	setp.ge.s32 	%p15, %r55, %r32;
	add.s32 	%r25, %r12, 2;
	setp.ge.s32 	%p16, %r25, %r31;
	or.pred  	%p17, %p16, %p15;
	@%p17 bra 	$L__BB0_13;
	mad.lo.s32 	%r58, %r25, %r32, %r55;
	mul.wide.u32 	%rd15, %r58, 4;
	add.s64 	%rd16, %rd1, %rd15;
	st.global.f32 	[%rd16], %f174;
$L__BB0_13:
	setp.ge.s32 	%p18, %r55, %r32;
	add.s32 	%r26, %r12, 3;
	setp.ge.s32 	%p19, %r26, %r31;
	or.pred  	%p20, %p19, %p18;
	@%p20 bra 	$L__BB0_15;
	mad.lo.s32 	%r59, %r26, %r32, %r55;
	mul.wide.u32 	%rd17, %r59, 4;
	add.s64 	%rd18, %rd1, %rd17;
	st.global.f32 	[%rd18], %f173;
$L__BB0_15:
	setp.ge.s32 	%p21, %r55, %r32;
	add.s32 	%r27, %r12, 4;
	setp.ge.s32 	%p22, %r27, %r31;
	or.pred  	%p23, %p22, %p21;
	@%p23 bra 	$L__BB0_17;
	mad.lo.s32 	%r60, %r27, %r32, %r55;
	mul.wide.u32 	%rd19, %r60, 4;
	add.s64 	%rd20, %rd1, %rd19;
	st.global.f32 	[%rd20], %f172;
$L__BB0_17:
	setp.ge.s32 	%p24, %r55, %r32;
	add.s32 	%r28, %r12, 5;
	setp.ge.s32 	%p25, %r28, %r31;
	or.pred  	%p26, %p25, %p24;
	@%p26 bra 	$L__BB0_19;
	mad.lo.s32 	%r61, %r28, %r32, %r55;
	mul.wide.u32 	%rd21, %r61, 4;
	add.s64 	%rd22, %rd1, %rd21;
	st.global.f32 	[%rd22], %f171;
$L__BB0_19:
	setp.ge.s32 	%p27, %r55, %r32;
	add.s32 	%r29, %r12, 6;
	setp.ge.s32 	%p28, %r29, %r31;
	or.pred  	%p29, %p28, %p27;
	@%p29 bra 	$L__BB0_21;
	mad.lo.s32 	%r62, %r29, %r32, %r55;
	mul.wide.u32 	%rd23, %r62, 4;
	add.s64 	%rd24, %rd1, %rd23;
	st.global.f32 	[%rd24], %f170;
$L__BB0_21:
	setp.ge.s32 	%p30, %r55, %r32;
	add.s32 	%r30, %r12, 7;
	setp.ge.s32 	%p31, %r30, %r31;
	or.pred  	%p32, %p31, %p30;
	@%p32 bra 	$L__BB0_23;
	mad.lo.s32 	%r63, %r30, %r32, %r55;
	mul.wide.u32 	%rd25, %r63, 4;
	add.s64 	%rd26, %rd1, %rd25;
	st.global.f32 	[%rd26], %f169;
$L__BB0_23:
	ret;

}


// ===== COMPILED SASS (sm_100) =====

	.target	sm_100

	.elftype	@"ET_EXEC"


//--------------------- .note.nv.tkinfo           --------------------------
	.section	.note.nv.tkinfo,"",@"SHT_NOTE"
	.sectionflags	@"SHF_NOTE_NV_TKINFO"
	.tkinfo
        /*0018*/ 	.word	0x00000002
        /*0030*/ 	.string	""
        /*0030*/ 	.string	"ptxas"
        /*0030*/ 	.string	"Cuda compilation tools, release 13.0, V13.0.88"
        /*0030*/ 	.string	"Build cuda_13.0.r13.0/compiler.36424714_0"
        /*0030*/ 	.string	"-arch sm_100 -m 64 "



//--------------------- .note.nv.cuinfo           --------------------------
	.section	.note.nv.cuinfo,"",@"SHT_NOTE"
	.sectionflags	@"SHF_NOTE_NV_CUINFO"
        /*0018*/ 	.short	0x0002
        /*001a*/ 	.short	0x0064
        /*001c*/ 	.short	0x0082
	.zero		2


//--------------------- .nv.info                  --------------------------
	.section	.nv.info,"",@"SHT_CUDA_INFO"
	.align	4


	//----- nvinfo : EIATTR_REGCOUNT
	.align		4
        /*0000*/ 	.byte	0x04, 0x2f
        /*0002*/ 	.short	(.L_1 - .L_0)
	.align		4
.L_0:
        /*0004*/ 	.word	index@(_Z6kernelPKfS0_Pfiii)
        /*0008*/ 	.word	0x0000002f


	//----- nvinfo : EIATTR_FRAME_SIZE
	.align		4
.L_1:
        /*000c*/ 	.byte	0x04, 0x11
        /*000e*/ 	.short	(.L_3 - .L_2)
	.align		4
.L_2:
        /*0010*/ 	.word	index@(_Z6kernelPKfS0_Pfiii)
        /*0014*/ 	.word	0x00000000


	//----- nvinfo : EIATTR_MIN_STACK_SIZE
	.align		4
.L_3:
        /*0018*/ 	.byte	0x04, 0x12
        /*001a*/ 	.short	(.L_5 - .L_4)
	.align		4
.L_4:
        /*001c*/ 	.word	index@(_Z6kernelPKfS0_Pfiii)
        /*0020*/ 	.word	0x00000000
.L_5:


//--------------------- .nv.compat                --------------------------
	.section	.nv.compat,"",@"SHT_CUDA_COMPAT_INFO"
	.align	4
        /*0000*/ 	.byte	0x02, 0x09, 0x00, 0x00, 0x02, 0x02, 0x01, 0x00, 0x02, 0x05, 0x05, 0x00, 0x03, 0x07, 0x01, 0x01
        /*0010*/ 	.byte	0x02, 0x03, 0x00, 0x00, 0x02, 0x06, 0x01, 0x00, 0x04, 0x0b, 0x08, 0x00, 0x09, 0x00, 0x00, 0x00
        /*0020*/ 	.byte	0x00, 0x00, 0x00, 0x00


//--------------------- .nv.info._Z6kernelPKfS0_Pfiii --------------------------
	.section	.nv.info._Z6kernelPKfS0_Pfiii,"",@"SHT_CUDA_INFO"
	.sectionflags	@""
	.align	4


	//----- nvinfo : EIATTR_CUDA_API_VERSION
	.align		4
        /*0000*/ 	.byte	0x04, 0x37
        /*0002*/ 	.short	(.L_7 - .L_6)
.L_6:
        /*0004*/ 	.word	0x00000082


	//----- nvinfo : EIATTR_KPARAM_INFO
	.align		4
.L_7:
        /*0008*/ 	.byte	0x04, 0x17
        /*000a*/ 	.short	(.L_9 - .L_8)
.L_8:
        /*000c*/ 	.word	0x00000000
        /*0010*/ 	.short	0x0005
        /*0012*/ 	.short	0x0020
        /*0014*/ 	.byte	0x00, 0xf0, 0x11, 0x00


	//----- nvinfo : EIATTR_KPARAM_INFO
	.align		4
.L_9:
        /*0018*/ 	.byte	0x04, 0x17
        /*001a*/ 	.short	(.L_11 - .L_10)
.L_10:
        /*001c*/ 	.word	0x00000000
        /*0020*/ 	.short	0x0004
        /*0022*/ 	.short	0x001c
        /*0024*/ 	.byte	0x00, 0xf0, 0x11, 0x00


	//----- nvinfo : EIATTR_KPARAM_INFO
	.align		4
.L_11:
        /*0028*/ 	.byte	0x04, 0x17
        /*002a*/ 	.short	(.L_13 - .L_12)
.L_12:
        /*002c*/ 	.word	0x00000000
        /*0030*/ 	.short	0x0003
        /*0032*/ 	.short	0x0018
        /*0034*/ 	.byte	0x00, 0xf0, 0x11, 0x00


	//----- nvinfo : EIATTR_KPARAM_INFO
	.align		4
.L_13:
        /*0038*/ 	.byte	0x04, 0x17
        /*003a*/ 	.short	(.L_15 - .L_14)
.L_14:
        /*003c*/ 	.word	0x00000000
        /*0040*/ 	.short	0x0002
        /*0042*/ 	.short	0x0010
        /*0044*/ 	.byte	0x00, 0xf5, 0x21, 0x00


	//----- nvinfo : EIATTR_KPARAM_INFO
	.align		4
.L_15:
        /*0048*/ 	.byte	0x04, 0x17
        /*004a*/ 	.short	(.L_17 - .L_16)
.L_16:
        /*004c*/ 	.word	0x00000000
        /*0050*/ 	.short	0x0001
        /*0052*/ 	.short	0x0008
        /*0054*/ 	.byte	0x00, 0xf5, 0x21, 0x00


	//----- nvinfo : EIATTR_KPARAM_INFO
	.align		4
.L_17:
        /*0058*/ 	.byte	0x04, 0x17
        /*005a*/ 	.short	(.L_19 - .L_18)
.L_18:
        /*005c*/ 	.word	0x00000000
        /*0060*/ 	.short	0x0000
        /*0062*/ 	.short	0x0000
        /*0064*/ 	.byte	0x00, 0xf5, 0x21, 0x00


	//----- nvinfo : EIATTR_SPARSE_MMA_MASK
	.align		4
.L_19:
        /*0068*/ 	.byte	0x03, 0x50
        /*006a*/ 	.short	0x0000


	//----- nvinfo : EIATTR_MAXREG_COUNT
	.align		4
        /*006c*/ 	.byte	0x03, 0x1b
        /*006e*/ 	.short	0x00ff


	//----- nvinfo : EIATTR_NUM_BARRIERS
	.align		4
        /*0070*/ 	.byte	0x02, 0x4c
        /*0072*/ 	.byte	0x01
	.zero		1


	//----- nvinfo : EIATTR_MERCURY_ISA_VERSION
	.align		4
        /*0074*/ 	.byte	0x03, 0x5f
        /*0076*/ 	.short	0x0101


	//----- nvinfo : EIATTR_VRC_CTA_INIT_COUNT
	.align		4
        /*0078*/ 	.byte	0x02, 0x4a
	.zero		1
	.zero		1


	//----- nvinfo : EIATTR_EXIT_INSTR_OFFSETS
	.align		4
        /*007c*/ 	.byte	0x04, 0x1c
        /*007e*/ 	.short	(.L_21 - .L_20)


	//   ....[0]....
.L_20:
        /*0080*/ 	.word	0x00000ca0


	//   ....[1]....
        /*0084*/ 	.word	0x00000cf0


	//----- nvinfo : EIATTR_CBANK_PARAM_SIZE
	.align		4
.L_21:
        /*0088*/ 	.byte	0x03, 0x19
        /*008a*/ 	.short	0x0024


	//----- nvinfo : EIATTR_PARAM_CBANK
	.align		4
        /*008c*/ 	.byte	0x04, 0x0a
        /*008e*/ 	.short	(.L_23 - .L_22)
	.align		4
.L_22:
        /*0090*/ 	.word	index@(.nv.constant0._Z6kernelPKfS0_Pfiii)
        /*0094*/ 	.short	0x0380
        /*0096*/ 	.short	0x0024


	//----- nvinfo : EIATTR_SW_WAR
	.align		4
.L_23:
        /*0098*/ 	.byte	0x04, 0x36
        /*009a*/ 	.short	(.L_25 - .L_24)
.L_24:
        /*009c*/ 	.word	0x00000008
.L_25:


//--------------------- .nv.callgraph             --------------------------
	.section	.nv.callgraph,"",@"SHT_CUDA_CALLGRAPH"
	.align	4
	.sectionentsize	8
	.align		4
        /*0000*/ 	.word	0x00000000
	.align		4
        /*0004*/ 	.word	0xffffffff
	.align		4
        /*0008*/ 	.word	0x00000000
	.align		4
        /*000c*/ 	.word	0xfffffffe
	.align		4
        /*0010*/ 	.word	0x00000000
	.align		4
        /*0014*/ 	.word	0xfffffffd
	.align		4
        /*0018*/ 	.word	0x00000000
	.align		4
        /*001c*/ 	.word	0xfffffffc


//--------------------- .text._Z6kernelPKfS0_Pfiii --------------------------
	.section	.text._Z6kernelPKfS0_Pfiii,"ax",@progbits
	.align	128
        .global         _Z6kernelPKfS0_Pfiii
        .type           _Z6kernelPKfS0_Pfiii,@function
        .size           _Z6kernelPKfS0_Pfiii,(.L_x_3 - _Z6kernelPKfS0_Pfiii)
        .other          _Z6kernelPKfS0_Pfiii,@"STO_CUDA_ENTRY STV_DEFAULT"
_Z6kernelPKfS0_Pfiii:
.text._Z6kernelPKfS0_Pfiii:
[----:B------:R-:W-:Y:S01]  /*0000*/  LDC R1, c[0x0][0x37c] ;  /* 0x0000df00ff017b82 */ /* 0x000fe20000000800 */
[----:B------:R-:W0:Y:S01]  /*0010*/  S2R R0, SR_TID.X ;  /* 0x0000000000007919 */ /* 0x000e220000002100 */
[----:B------:R-:W1:Y:S01]  /*0020*/  LDCU UR7, c[0x0][0x3a0] ;  /* 0x00007400ff0777ac */ /* 0x000e620008000800 */
[----:B------:R-:W-:Y:S01]  /*0030*/  HFMA2 R42, -RZ, RZ, 0, 0 ;  /* 0x00000000ff2a7431 */ /* 0x000fe200000001ff */
[----:B------:R-:W-:Y:S01]  /*0040*/  CS2R R36, SRZ ;  /* 0x0000000000247805 */ /* 0x000fe2000001ff00 */
[----:B------:R-:W2:Y:S01]  /*0050*/  S2R R5, SR_CTAID.X ;  /* 0x0000000000057919 */ /* 0x000ea20000002500 */
[----:B------:R-:W-:Y:S02]  /*0060*/  CS2R R40, SRZ ;  /* 0x0000000000287805 */ /* 0x000fe4000001ff00 */
[----:B------:R-:W-:Y:S02]  /*0070*/  CS2R R34, SRZ ;  /* 0x0000000000227805 */ /* 0x000fe4000001ff00 */
[----:B------:R-:W-:Y:S01]  /*0080*/  MOV R38, RZ ;  /* 0x000000ff00267202 */ /* 0x000fe20000000f00 */
[----:B------:R-:W3:Y:S01]  /*0090*/  S2R R2, SR_CTAID.Y ;  /* 0x0000000000027919 */ /* 0x000ee20000002600 */
[----:B------:R-:W4:Y:S01]  /*00a0*/  LDCU.64 UR8, c[0x0][0x358] ;  /* 0x00006b00ff0877ac */ /* 0x000f220008000a00 */
[----:B-1----:R-:W-:Y:S01]  /*00b0*/  UISETP.GE.AND UP0, UPT, UR7, 0x1, UPT ;  /* 0x000000010700788c */ /* 0x002fe2000bf06270 */
[----:B0-----:R-:W-:-:S02]  /*00c0*/  SHF.R.U32.HI R25, RZ, 0x6, R0 ;  /* 0x00000006ff197819 */ /* 0x001fc40000011600 */
[----:B------:R-:W-:-:S06]  /*00d0*/  LOP3.LUT R24, R0, 0x3f, RZ, 0xc0, !PT ;  /* 0x0000003f00187812 */ /* 0x000fcc00078ec0ff */
[----:B----4-:R-:W-:Y:S05]  /*00e0*/  BRA.U !UP0, `(.L_x_0) ;  /* 0x00000009081c7547 */ /* 0x010fea000b800000 */
[----:B------:R-:W0:Y:S01]  /*00f0*/  S2UR UR6, SR_CgaCtaId ;  /* 0x00000000000679c3 */ /* 0x000e220000008800 */
[----:B------:R-:W1:Y:S01]  /*0100*/  LDCU UR10, c[0x0][0x39c] ;  /* 0x00007380ff0a77ac */ /* 0x000e620008000800 */
[----:B--2---:R-:W-:Y:S02]  /*0110*/  SHF.L.U32 R29, R5, 0x6, RZ ;  /* 0x00000006051d7819 */ /* 0x004fe400000006ff */
[----:B------:R-:W-:Y:S01]  /*0120*/  SHF.R.U32.HI R3, RZ, 0x3, R0 ;  /* 0x00000003ff037819 */ /* 0x000fe20000011600 */
[----:B------:R-:W-:Y:S01]  /*0130*/  UMOV UR4, 0x400 ;  /* 0x0000040000047882 */ /* 0x000fe20000000000 */
[----:B------:R-:W-:Y:S01]  /*0140*/  LOP3.LUT R31, R0, 0x7, RZ, 0xc0, !PT ;  /* 0x00000007001f7812 */ /* 0x000fe200078ec0ff */
[----:B------:R-:W-:Y:S01]  /*0150*/  UIADD3 UR5, UPT, UPT, UR4, 0x800, URZ ;  /* 0x0000080004057890 */ /* 0x000fe2000fffe0ff */
[----:B---3--:R-:W-:Y:S01]  /*0160*/  LEA R28, R2, R3, 0x6 ;  /* 0x00000003021c7211 */ /* 0x008fe200078e30ff */
[----:B------:R-:W2:Y:S01]  /*0170*/  LDCU UR12, c[0x0][0x3a0] ;  /* 0x00007400ff0c77ac */ /* 0x000ea20008000800 */
[----:B------:R-:W-:-:S03]  /*0180*/  MOV R36, RZ ;  /* 0x000000ff00247202 */ /* 0x000fc60000000f00 */
[----:B------:R-:W-:Y:S01]  /*0190*/  IMAD R26, R28, UR7, R31 ;  /* 0x000000071c1a7c24 */ /* 0x000fe2000f8e021f */
[----:B------:R-:W3:Y:S01]  /*01a0*/  LDCU UR11, c[0x0][0x398] ;  /* 0x00007300ff0b77ac */ /* 0x000ee20008000800 */
[----:B-1----:R-:W-:Y:S01]  /*01b0*/  IMAD R27, R25, UR10, R29 ;  /* 0x0000000a191b7c24 */ /* 0x002fe2000f8e021d */
[----:B0-----:R-:W-:-:S04]  /*01c0*/  ULEA UR4, UR6, UR4, 0x18 ;  /* 0x0000000406047291 */ /* 0x001fc8000f8ec0ff */
[----:B------:R-:W-:Y:S01]  /*01d0*/  IADD3 R27, PT, PT, R24, R27, RZ ;  /* 0x0000001b181b7210 */ /* 0x000fe20007ffe0ff */
[----:B------:R-:W-:Y:S01]  /*01e0*/  ULEA UR5, UR6, UR5, 0x18 ;  /* 0x0000000506057291 */ /* 0x000fe2000f8ec0ff */
[----:B------:R-:W-:-:S05]  /*01f0*/  LEA R4, R3, UR4, 0x5 ;  /* 0x0000000403047c11 */ /* 0x000fca000f8e28ff */
[----:B------:R-:W-:Y:S02]  /*0200*/  LEA R24, R24, UR5, 0x2 ;  /* 0x0000000518187c11 */ /* 0x000fe4000f8e10ff */
[----:B------:R-:W-:Y:S02]  /*0210*/  LEA R3, R31, R4, 0x2 ;  /* 0x000000041f037211 */ /* 0x000fe400078e10ff */
[C---:B------:R-:W-:Y:S02]  /*0220*/  LEA R7, R25.reuse, R24, 0x8 ;  /* 0x0000001819077211 */ /* 0x040fe400078e40ff */
[----:B------:R-:W-:Y:S01]  /*0230*/  LEA R6, R25, UR4, 0x8 ;  /* 0x0000000419067c11 */ /* 0x000fe2000f8e40ff */
[----:B--23--:R-:W-:-:S06]  /*0240*/  UMOV UR4, URZ ;  /* 0x000000ff00047c82 */ /* 0x00cfcc0008000000 */
.L_x_1:
[----:B------:R-:W0:Y:S01]  /*0250*/  LDC R4, c[0x0][0x39c] ;  /* 0x0000e700ff047b82 */ /* 0x000e220000000800 */
[----:B------:R-:W-:Y:S01]  /*0260*/  ISETP.GE.AND P0, PT, R31, UR12, PT ;  /* 0x0000000c1f007c0c */ /* 0x000fe2000bf06270 */
[----:B------:R-:W-:Y:S01]  /*0270*/  HFMA2 R32, -RZ, RZ, 0, 0 ;  /* 0x00000000ff207431 */ /* 0x000fe200000001ff */
[----:B------:R-:W-:Y:S02]  /*0280*/  ISETP.GE.AND P1, PT, R25, UR12, PT ;  /* 0x0000000c19007c0c */ /* 0x000fe4000bf26270 */
[----:B------:R-:W-:Y:S02]  /*0290*/  LOP3.LUT R9, R29, 0x3f, R0, 0xf8, !PT ;  /* 0x0000003f1d097812 */ /* 0x000fe400078ef800 */
[----:B------:R-:W-:Y:S02]  /*02a0*/  ISETP.GE.OR P0, PT, R28, UR11, P0 ;  /* 0x0000000b1c007c0c */ /* 0x000fe40008706670 */
[----:B------:R-:W-:-:S11]  /*02b0*/  MOV R44, RZ ;  /* 0x000000ff002c7202 */ /* 0x000fd60000000f00 */
[----:B------:R-:W1:Y:S01]  /*02c0*/  @!P0 LDC.64 R10, c[0x0][0x380] ;  /* 0x0000e000ff0a8b82 */ /* 0x000e620000000a00 */
[----:B0-----:R-:W-:-:S13]  /*02d0*/  ISETP.GE.OR P1, PT, R9, R4, P1 ;  /* 0x000000040900720c */ /* 0x001fda0000f26670 */
[----:B------:R-:W0:Y:S01]  /*02e0*/  @!P1 LDC.64 R8, c[0x0][0x388] ;  /* 0x0000e200ff089b82 */ /* 0x000e220000000a00 */
[----:B-1----:R-:W-:-:S05]  /*02f0*/  @!P0 IMAD.WIDE R10, R26, 0x4, R10 ;  /* 0x000000041a0a8825 */ /* 0x002fca00078e020a */
[----:B------:R-:W2:Y:S01]  /*0300*/  @!P0 LDG.E R32, desc[UR8][R10.64] ;  /* 0x000000080a208981 */ /* 0x000ea2000c1e1900 */
[----:B0-----:R-:W-:-:S05]  /*0310*/  @!P1 IMAD.WIDE R8, R27, 0x4, R8 ;  /* 0x000000041b089825 */ /* 0x001fca00078e0208 */
[----:B------:R-:W3:Y:S04]  /*0320*/  @!P1 LDG.E R44, desc[UR8][R8.64] ;  /* 0x00000008082c9981 */ /* 0x000ee8000c1e1900 */
[----:B--2---:R-:W-:Y:S04]  /*0330*/  STS [R3], R32 ;  /* 0x0000002003007388 */ /* 0x004fe80000000800 */
[----:B---3--:R-:W-:Y:S01]  /*0340*/  STS [R7], R44 ;  /* 0x0000002c07007388 */ /* 0x008fe20000000800 */
[----:B------:R-:W-:Y:S06]  /*0350*/  BAR.SYNC.DEFER_BLOCKING 0x0 ;  /* 0x0000000000007b1d */ /* 0x000fec0000010000 */
[----:B------:R-:W-:Y:S04]  /*0360*/  LDS R33, [R24] ;  /* 0x0000000018217984 */ /* 0x000fe80000000800 */
[----:B------:R-:W0:Y:S04]  /*0370*/  LDS.128 R20, [R6] ;  /* 0x0000000006147984 */ /* 0x000e280000000c00 */
[----:B------:R-:W1:Y:S04]  /*0380*/  LDS R30, [R24+0x100] ;  /* 0x00010000181e7984 */ /* 0x000e680000000800 */
[----:B------:R-:W2:Y:S04]  /*0390*/  LDS.128 R12, [R6+0x40] ;  /* 0x00004000060c7984 */ /* 0x000ea80000000c00 */
[----:B------:R-:W3:Y:S04]  /*03a0*/  LDS.128 R16, [R6+0x20] ;  /* 0x0000200006107984 */ /* 0x000ee80000000c00 */
[----:B------:R-:W-:Y:S01]  /*03b0*/  LDS R32, [R24+0x300] ;  /* 0x0003000018207984 */ /* 0x000fe20000000800 */
[----:B0-----:R-:W-:-:S04]  /*03c0*/  FFMA R35, R33, R20, R35 ;  /* 0x0000001421237223 */ /* 0x001fc80000000023 */
[----:B-1----:R-:W-:Y:S02]  /*03d0*/  FFMA R10, R30, R21, R35 ;  /* 0x000000151e0a7223 */ /* 0x002fe40000000023 */
[----:B------:R-:W0:Y:S01]  /*03e0*/  LDS R35, [R24+0x200] ;  /* 0x0002000018237984 */ /* 0x000e220000000800 */
[----:B--2---:R-:W-:-:S04]  /*03f0*/  FFMA R12, R33, R12, R42 ;  /* 0x0000000c210c7223 */ /* 0x004fc8000000002a */
[----:B------:R-:W-:Y:S01]  /*0400*/  FFMA R12, R30, R13, R12 ;  /* 0x0000000d1e0c7223 */ /* 0x000fe2000000000c */
[----:B---3--:R-:W-:Y:S01]  /*0410*/  FFMA R39, R33, R16, R38 ;  /* 0x0000001021277223 */ /* 0x008fe20000000026 */
[----:B0-----:R-:W-:Y:S02]  /*0420*/  FFMA R13, R35, R22, R10 ;  /* 0x00000016230d7223 */ /* 0x001fe4000000000a */
[----:B------:R-:W0:Y:S02]  /*0430*/  LDS.128 R8, [R6+0x60] ;  /* 0x0000600006087984 */ /* 0x000e240000000c00 */
[----:B------:R-:W-:Y:S02]  /*0440*/  FFMA R38, R32, R23, R13 ;  /* 0x0000001720267223 */ /* 0x000fe4000000000d */
[----:B------:R-:W1:Y:S01]  /*0450*/  LDS.128 R20, [R6+0x80] ;  /* 0x0000800006147984 */ /* 0x000e620000000c00 */
[----:B------:R-:W-:-:S04]  /*0460*/  FFMA R17, R30, R17, R39 ;  /* 0x000000111e117223 */ /* 0x000fc80000000027 */
[C---:B------:R-:W-:Y:S01]  /*0470*/  FFMA R18, R35.reuse, R18, R17 ;  /* 0x0000001223127223 */ /* 0x040fe20000000011 */
[----:B------:R-:W-:-:S03]  /*0480*/  FFMA R14, R35, R14, R12 ;  /* 0x0000000e230e7223 */ /* 0x000fc6000000000c */
[----:B------:R-:W-:Y:S01]  /*0490*/  FFMA R39, R32, R19, R18 ;  /* 0x0000001320277223 */ /* 0x000fe20000000012 */
[----:B0-----:R-:W-:-:S04]  /*04a0*/  FFMA R17, R33, R8, R34 ;  /* 0x0000000821117223 */ /* 0x001fc80000000022 */
[----:B------:R-:W-:Y:S01]  /*04b0*/  FFMA R8, R30, R9, R17 ;  /* 0x000000091e087223 */ /* 0x000fe20000000011 */
[----:B------:R-:W-:Y:S02]  /*04c0*/  FFMA R34, R32, R15, R14 ;  /* 0x0000000f20227223 */ /* 0x000fe4000000000e */
[----:B------:R-:W0:Y:S01]  /*04d0*/  LDS.128 R12, [R6+0xa0] ;  /* 0x0000a000060c7984 */ /* 0x000e220000000c00 */
[----:B------:R-:W-:Y:S01]  /*04e0*/  FFMA R17, R35, R10, R8 ;  /* 0x0000000a23117223 */ /* 0x000fe20000000008 */
[----:B-1----:R-:W-:-:S03]  /*04f0*/  FFMA R9, R33, R20, R37 ;  /* 0x0000001421097223 */ /* 0x002fc60000000025 */
[----:B------:R-:W-:Y:S02]  /*0500*/  FFMA R37, R32, R11, R17 ;  /* 0x0000000b20257223 */ /* 0x000fe40000000011 */
[----:B------:R-:W1:Y:S01]  /*0510*/  LDS.128 R16, [R6+0xc0] ;  /* 0x0000c00006107984 */ /* 0x000e620000000c00 */
[----:B------:R-:W-:Y:S01]  /*0520*/  FFMA R8, R30, R21, R9 ;  /* 0x000000151e087223 */ /* 0x000fe20000000009 */
[----:B0-----:R-:W-:-:S04]  /*0530*/  FFMA R12, R33, R12, R41 ;  /* 0x0000000c210c7223 */ /* 0x001fc80000000029 */
[C---:B------:R-:W-:Y:S01]  /*0540*/  FFMA R11, R30.reuse, R13, R12 ;  /* 0x0000000d1e0b7223 */ /* 0x040fe2000000000c */
[----:B-1----:R-:W-:Y:S01]  /*0550*/  FFMA R9, R33, R16, R40 ;  /* 0x0000001021097223 */ /* 0x002fe20000000028 */
[C---:B------:R-:W-:Y:S02]  /*0560*/  FFMA R13, R35.reuse, R22, R8 ;  /* 0x00000016230d7223 */ /* 0x040fe40000000008 */
[C---:B------:R-:W-:Y:S01]  /*0570*/  FFMA R14, R35.reuse, R14, R11 ;  /* 0x0000000e230e7223 */ /* 0x040fe2000000000b */
[----:B------:R-:W-:Y:S02]  /*0580*/  FFMA R12, R30, R17, R9 ;  /* 0x000000111e0c7223 */ /* 0x000fe40000000009 */
[----:B------:R-:W0:Y:S02]  /*0590*/  LDS.128 R8, [R6+0xe0] ;  /* 0x0000e00006087984 */ /* 0x000e240000000c00 */
[----:B------:R-:W-:Y:S01]  /*05a0*/  FFMA R12, R35, R18, R12 ;  /* 0x00000012230c7223 */ /* 0x000fe2000000000c */
[C---:B------:R-:W-:Y:S01]  /*05b0*/  FFMA R20, R32.reuse, R23, R13 ;  /* 0x0000001720147223 */ /* 0x040fe2000000000d */
[----:B------:R-:W-:-:S02]  /*05c0*/  FFMA R40, R32, R15, R14 ;  /* 0x0000000f20287223 */ /* 0x000fc4000000000e */
[----:B------:R-:W-:Y:S02]  /*05d0*/  FFMA R41, R32, R19, R12 ;  /* 0x0000001320297223 */ /* 0x000fe4000000000c */
[----:B------:R-:W-:Y:S04]  /*05e0*/  LDS.128 R12, [R6+0x30] ;  /* 0x00003000060c7984 */ /* 0x000fe80000000c00 */
[----:B------:R-:W-:Y:S01]  /*05f0*/  LDS.128 R16, [R6+0x10] ;  /* 0x0000100006107984 */ /* 0x000fe20000000c00 */
[----:B0-----:R-:W-:-:S03]  /*0600*/  FFMA R33, R33, R8, R36 ;  /* 0x0000000821217223 */ /* 0x001fc60000000024 */
[----:B------:R-:W-:Y:S01]  /*0610*/  LDS R36, [R24+0x700] ;  /* 0x0007000018247984 */ /* 0x000fe20000000800 */
[----:B------:R-:W-:-:S03]  /*0620*/  FFMA R30, R30, R9, R33 ;  /* 0x000000091e1e7223 */ /* 0x000fc60000000021 */
[----:B------:R-:W0:Y:S01]  /*0630*/  LDS R33, [R24+0x400] ;  /* 0x0004000018217984 */ /* 0x000e220000000800 */
[----:B------:R-:W-:-:S03]  /*0640*/  FFMA R35, R35, R10, R30 ;  /* 0x0000000a23237223 */ /* 0x000fc6000000001e */
[----:B------:R-:W1:Y:S01]  /*0650*/  LDS R30, [R24+0x500] ;  /* 0x00050000181e7984 */ /* 0x000e620000000800 */
[----:B0-----:R-:W-:-:S03]  /*0660*/  FFMA R12, R33, R12, R39 ;  /* 0x0000000c210c7223 */ /* 0x001fc60000000027 */
[----:B------:R-:W0:Y:S01]  /*0670*/  LDS R39, [R24+0x600] ;  /* 0x0006000018277984 */ /* 0x000e220000000800 */
[----:B------:R-:W-:Y:S01]  /*0680*/  FFMA R9, R33, R16, R38 ;  /* 0x0000001021097223 */ /* 0x000fe20000000026 */
[----:B------:R-:W-:-:S03]  /*0690*/  FFMA R32, R32, R11, R35 ;  /* 0x0000000b20207223 */ /* 0x000fc60000000023 */
[C---:B-1----:R-:W-:Y:S01]  /*06a0*/  FFMA R16, R30.reuse, R17, R9 ;  /* 0x000000111e107223 */ /* 0x042fe20000000009 */
[----:B------:R-:W-:Y:S01]  /*06b0*/  FFMA R13, R30, R13, R12 ;  /* 0x0000000d1e0d7223 */ /* 0x000fe2000000000c */
[----:B------:R-:W1:Y:S02]  /*06c0*/  LDS.128 R8, [R6+0x50] ;  /* 0x0000500006087984 */ /* 0x000e640000000c00 */
[C---:B0-----:R-:W-:Y:S01]  /*06d0*/  FFMA R35, R39.reuse, R18, R16 ;  /* 0x0000001227237223 */ /* 0x041fe20000000010 */
[----:B------:R-:W-:-:S03]  /*06e0*/  FFMA R13, R39, R14, R13 ;  /* 0x0000000e270d7223 */ /* 0x000fc6000000000d */
[C---:B------:R-:W-:Y:S02]  /*06f0*/  FFMA R35, R36.reuse, R19, R35 ;  /* 0x0000001324237223 */ /* 0x040fe40000000023 */
[----:B------:R-:W0:Y:S01]  /*0700*/  LDS.128 R16, [R6+0x70] ;  /* 0x0000700006107984 */ /* 0x000e220000000c00 */
[----:B------:R-:W-:-:S03]  /*0710*/  FFMA R38, R36, R15, R13 ;  /* 0x0000000f24267223 */ /* 0x000fc6000000000d */
[----:B------:R-:W2:Y:S01]  /*0720*/  LDS.128 R12, [R6+0x90] ;  /* 0x00009000060c7984 */ /* 0x000ea20000000c00 */
[----:B-1----:R-:W-:-:S04]  /*0730*/  FFMA R21, R33, R8, R34 ;  /* 0x0000000821157223 */ /* 0x002fc80000000022 */
[----:B------:R-:W-:-:S04]  /*0740*/  FFMA R8, R30, R9, R21 ;  /* 0x000000091e087223 */ /* 0x000fc80000000015 */
[----:B------:R-:W-:-:S04]  /*0750*/  FFMA R9, R39, R10, R8 ;  /* 0x0000000a27097223 */ /* 0x000fc80000000008 */
[----:B------:R-:W-:Y:S01]  /*0760*/  FFMA R42, R36, R11, R9 ;  /* 0x0000000b242a7223 */ /* 0x000fe20000000009 */
[----:B0-----:R-:W-:-:S04]  /*0770*/  FFMA R16, R33, R16, R37 ;  /* 0x0000001021107223 */ /* 0x001fc80000000025 */
[----:B------:R-:W-:Y:S01]  /*0780*/  FFMA R21, R30, R17, R16 ;  /* 0x000000111e157223 */ /* 0x000fe20000000010 */
[----:B--2---:R-:W-:-:S04]  /*0790*/  FFMA R17, R33, R12, R20 ;  /* 0x0000000c21117223 */ /* 0x004fc80000000014 */
[----:B------:R-:W-:Y:S01]  /*07a0*/  FFMA R8, R30, R13, R17 ;  /* 0x0000000d1e087223 */ /* 0x000fe20000000011 */
[C---:B------:R-:W-:Y:S02]  /*07b0*/  FFMA R18, R39.reuse, R18, R21 ;  /* 0x0000001227127223 */ /* 0x040fe40000000015 */
[----:B------:R-:W0:Y:S01]  /*07c0*/  LDS.128 R20, [R6+0xb0] ;  /* 0x0000b00006147984 */ /* 0x000e220000000c00 */
[----:B------:R-:W-:-:S03]  /*07d0*/  FFMA R37, R39, R14, R8 ;  /* 0x0000000e27257223 */ /* 0x000fc60000000008 */
[----:B------:R-:W1:Y:S01]  /*07e0*/  LDS.128 R8, [R6+0xd0] ;  /* 0x0000d00006087984 */ /* 0x000e620000000c00 */
[----:B------:R-:W-:Y:S01]  /*07f0*/  FFMA R37, R36, R15, R37 ;  /* 0x0000000f24257223 */ /* 0x000fe20000000025 */
[C---:B0-----:R-:W-:Y:S01]  /*0800*/  FFMA R13, R33.reuse, R20, R40 ;  /* 0x00000014210d7223 */ /* 0x041fe20000000028 */
[----:B-1----:R-:W-:-:S03]  /*0810*/  FFMA R12, R33, R8, R41 ;  /* 0x00000008210c7223 */ /* 0x002fc60000000029 */
[C---:B------:R-:W-:Y:S01]  /*0820*/  FFMA R8, R30.reuse, R21, R13 ;  /* 0x000000151e087223 */ /* 0x040fe2000000000d */
[----:B------:R-:W-:Y:S02]  /*0830*/  FFMA R9, R30, R9, R12 ;  /* 0x000000091e097223 */ /* 0x000fe4000000000c */
[----:B------:R-:W0:Y:S01]  /*0840*/  LDS.128 R12, [R6+0xf0] ;  /* 0x0000f000060c7984 */ /* 0x000e220000000c00 */
[----:B------:R-:W-:-:S04]  /*0850*/  UIADD3 UR4, UPT, UPT, UR4, 0x8, URZ ;  /* 0x0000000804047890 */ /* 0x000fc8000fffe0ff */
[----:B------:R-:W-:Y:S01]  /*0860*/  UISETP.GE.AND UP0, UPT, UR4, UR12, UPT ;  /* 0x0000000c0400728c */ /* 0x000fe2000bf06270 */
[C---:B------:R-:W-:Y:S01]  /*0870*/  FFMA R41, R39.reuse, R22, R8 ;  /* 0x0000001627297223 */ /* 0x040fe20000000008 */
[----:B------:R-:W-:Y:S01]  /*0880*/  FFMA R10, R39, R10, R9 ;  /* 0x0000000a270a7223 */ /* 0x000fe20000000009 */
[----:B------:R-:W-:Y:S01]  /*0890*/  FFMA R34, R36, R19, R18 ;  /* 0x0000001324227223 */ /* 0x000fe20000000012 */
[----:B------:R-:W-:Y:S01]  /*08a0*/  LEA R27, R4, R27, 0x3 ;  /* 0x0000001b041b7211 */ /* 0x000fe200078e18ff */
[C---:B------:R-:W-:Y:S01]  /*08b0*/  FFMA R41, R36.reuse, R23, R41 ;  /* 0x0000001724297223 */ /* 0x040fe20000000029 */
[----:B------:R-:W-:Y:S01]  /*08c0*/  FFMA R40, R36, R11, R10 ;  /* 0x0000000b24287223 */ /* 0x000fe2000000000a */
[----:B------:R-:W-:Y:S02]  /*08d0*/  IADD3 R25, PT, PT, R25, 0x8, RZ ;  /* 0x0000000819197810 */ /* 0x000fe40007ffe0ff */
[----:B------:R-:W-:Y:S02]  /*08e0*/  IADD3 R31, PT, PT, R31, 0x8, RZ ;  /* 0x000000081f1f7810 */ /* 0x000fe40007ffe0ff */
[----:B------:R-:W-:Y:S01]  /*08f0*/  IADD3 R26, PT, PT, R26, 0x8, RZ ;  /* 0x000000081a1a7810 */ /* 0x000fe20007ffe0ff */
[----:B0-----:R-:W-:-:S04]  /*0900*/  FFMA R33, R33, R12, R32 ;  /* 0x0000000c21217223 */ /* 0x001fc80000000020 */
[----:B------:R-:W-:-:S04]  /*0910*/  FFMA R13, R30, R13, R33 ;  /* 0x0000000d1e0d7223 */ /* 0x000fc80000000021 */
[----:B------:R-:W-:-:S04]  /*0920*/  FFMA R14, R39, R14, R13 ;  /* 0x0000000e270e7223 */ /* 0x000fc8000000000d */
[----:B------:R-:W-:Y:S01]  /*0930*/  FFMA R36, R36, R15, R14 ;  /* 0x0000000f24247223 */ /* 0x000fe2000000000e */
[----:B------:R-:W-:Y:S06]  /*0940*/  BAR.SYNC.DEFER_BLOCKING 0x0 ;  /* 0x0000000000007b1d */ /* 0x000fec0000010000 */
[----:B------:R-:W-:Y:S05]  /*0950*/  BRA.U !UP0, `(.L_x_1) ;  /* 0xfffffff9083c7547 */ /* 0x000fea000b83ffff */
.L_x_0:
[----:B------:R-:W0:Y:S01]  /*0960*/  S2R R0, SR_TID.X ;  /* 0x0000000000007919 */ /* 0x000e220000002100 */
[----:B------:R-:W1:Y:S01]  /*0970*/  LDCU.64 UR4, c[0x0][0x398] ;  /* 0x00007300ff0477ac */ /* 0x000e620008000a00 */
[----:B0-----:R-:W-:Y:S02]  /*0980*/  SHF.R.U32.HI R15, RZ, 0x6, R0 ;  /* 0x00000006ff0f7819 */ /* 0x001fe40000011600 */
[----:B------:R-:W-:Y:S02]  /*0990*/  LOP3.LUT R0, R0, 0x3f, RZ, 0xc0, !PT ;  /* 0x0000003f00007812 */ /* 0x000fe400078ec0ff */
[----:B---3--:R-:W-:Y:S02]  /*09a0*/  LEA R15, R2, R15, 0x3 ;  /* 0x0000000f020f7211 */ /* 0x008fe400078e18ff */
[----:B--2---:R-:W-:Y:S02]  /*09b0*/  LEA R0, R5, R0, 0x6 ;  /* 0x0000000005007211 */ /* 0x004fe400078e30ff */
[----:B------:R-:W-:-:S02]  /*09c0*/  SHF.L.U32 R15, R15, 0x3, RZ ;  /* 0x000000030f0f7819 */ /* 0x000fc400000006ff */
[C---:B-1----:R-:W-:Y:S02]  /*09d0*/  ISETP.GE.AND P1, PT, R0.reuse, UR5, PT ;  /* 0x0000000500007c0c */ /* 0x042fe4000bf26270 */
[C---:B------:R-:W-:Y:S02]  /*09e0*/  IADD3 R25, PT, PT, R15.reuse, 0x1, RZ ;  /* 0x000000010f197810 */ /* 0x040fe40007ffe0ff */
[C---:B------:R-:W-:Y:S02]  /*09f0*/  ISETP.LT.AND P1, PT, R15.reuse, UR4, !P1 ;  /* 0x000000040f007c0c */ /* 0x040fe4000cf21270 */
[----:B------:R-:W-:Y:S02]  /*0a00*/  ISETP.GE.AND P0, PT, R0, UR5, PT ;  /* 0x0000000500007c0c */ /* 0x000fe4000bf06270 */
[C---:B------:R-:W-:Y:S02]  /*0a10*/  IADD3 R27, PT, PT, R15.reuse, 0x2, RZ ;  /* 0x000000020f1b7810 */ /* 0x040fe40007ffe0ff */
[----:B------:R-:W-:-:S02]  /*0a20*/  IADD3 R29, PT, PT, R15, 0x3, RZ ;  /* 0x000000030f1d7810 */ /* 0x000fc40007ffe0ff */
[----:B------:R-:W-:Y:S02]  /*0a30*/  IADD3 R17, PT, PT, R15, 0x4, RZ ;  /* 0x000000040f117810 */ /* 0x000fe40007ffe0ff */
[----:B------:R-:W-:Y:S02]  /*0a40*/  ISETP.GE.OR P3, PT, R25, UR4, P0 ;  /* 0x0000000419007c0c */ /* 0x000fe40008766670 */
[C---:B------:R-:W-:Y:S01]  /*0a50*/  IADD3 R19, PT, PT, R15.reuse, 0x5, RZ ;  /* 0x000000050f137810 */ /* 0x040fe20007ffe0ff */
[----:B------:R-:W0:Y:S01]  /*0a60*/  @P1 LDC.64 R22, c[0x0][0x390] ;  /* 0x0000e400ff161b82 */ /* 0x000e220000000a00 */
[----:B------:R-:W-:Y:S01]  /*0a70*/  @P1 IMAD R3, R15, UR5, R0 ;  /* 0x000000050f031c24 */ /* 0x000fe2000f8e0200 */
[----:B------:R-:W-:Y:S02]  /*0a80*/  ISETP.GE.OR P2, PT, R27, UR4, P0 ;  /* 0x000000041b007c0c */ /* 0x000fe40008746670 */
[----:B------:R-:W-:Y:S02]  /*0a90*/  IADD3 R21, PT, PT, R15, 0x6, RZ ;  /* 0x000000060f157810 */ /* 0x000fe40007ffe0ff */
[----:B------:R-:W-:-:S02]  /*0aa0*/  ISETP.GE.OR P4, PT, R29, UR4, P0 ;  /* 0x000000041d007c0c */ /* 0x000fc40008786670 */
[----:B------:R-:W-:Y:S02]  /*0ab0*/  ISETP.GE.OR P6, PT, R17, UR4, P0 ;  /* 0x0000000411007c0c */ /* 0x000fe400087c6670 */
[----:B------:R-:W-:Y:S01]  /*0ac0*/  ISETP.GE.OR P5, PT, R19, UR4, P0 ;  /* 0x0000000413007c0c */ /* 0x000fe200087a6670 */
[----:B------:R-:W1:Y:S01]  /*0ad0*/  @!P3 LDC.64 R12, c[0x0][0x390] ;  /* 0x0000e400ff0cbb82 */ /* 0x000e620000000a00 */
[----:B------:R-:W-:Y:S01]  /*0ae0*/  IADD3 R15, PT, PT, R15, 0x7, RZ ;  /* 0x000000070f0f7810 */ /* 0x000fe20007ffe0ff */
[--C-:B------:R-:W-:Y:S02]  /*0af0*/  @!P3 IMAD R25, R25, UR5, R0.reuse ;  /* 0x000000051919bc24 */ /* 0x100fe4000f8e0200 */
[----:B------:R-:W-:-:S04]  /*0b00*/  @!P2 IMAD R27, R27, UR5, R0 ;  /* 0x000000051b1bac24 */ /* 0x000fc8000f8e0200 */
[----:B------:R-:W2:Y:S01]  /*0b10*/  @!P2 LDC.64 R10, c[0x0][0x390] ;  /* 0x0000e400ff0aab82 */ /* 0x000ea20000000a00 */
[--C-:B------:R-:W-:Y:S02]  /*0b20*/  @!P4 IMAD R29, R29, UR5, R0.reuse ;  /* 0x000000051d1dcc24 */ /* 0x100fe4000f8e0200 */
[----:B------:R-:W-:Y:S02]  /*0b30*/  @!P6 IMAD R17, R17, UR5, R0 ;  /* 0x000000051111ec24 */ /* 0x000fe4000f8e0200 */
[----:B0-----:R-:W-:-:S03]  /*0b40*/  @P1 IMAD.WIDE.U32 R22, R3, 0x4, R22 ;  /* 0x0000000403161825 */ /* 0x001fc600078e0016 */
[----:B------:R-:W0:Y:S01]  /*0b50*/  @!P4 LDC.64 R8, c[0x0][0x390] ;  /* 0x0000e400ff08cb82 */ /* 0x000e220000000a00 */
[----:B------:R-:W-:Y:S01]  /*0b60*/  @!P5 IMAD R19, R19, UR5, R0 ;  /* 0x000000051313dc24 */ /* 0x000fe2000f8e0200 */
[----:B------:R3:W-:Y:S01]  /*0b70*/  @P1 STG.E desc[UR8][R22.64], R35 ;  /* 0x0000002316001986 */ /* 0x0007e2000c101908 */
[----:B------:R-:W-:Y:S02]  /*0b80*/  ISETP.GE.OR P1, PT, R21, UR4, P0 ;  /* 0x0000000415007c0c */ /* 0x000fe40008726670 */
[----:B------:R-:W-:-:S03]  /*0b90*/  ISETP.GE.OR P0, PT, R15, UR4, P0 ;  /* 0x000000040f007c0c */ /* 0x000fc60008706670 */
[----:B------:R-:W4:Y:S01]  /*0ba0*/  @!P6 LDC.64 R2, c[0x0][0x390] ;  /* 0x0000e400ff02eb82 */ /* 0x000f220000000a00 */
[----:B-1----:R-:W-:-:S05]  /*0bb0*/  @!P3 IMAD.WIDE.U32 R12, R25, 0x4, R12 ;  /* 0x00000004190cb825 */ /* 0x002fca00078e000c */
[----:B------:R3:W-:Y:S02]  /*0bc0*/  @!P3 STG.E desc[UR8][R12.64], R38 ;  /* 0x000000260c00b986 */ /* 0x0007e4000c101908 */
[----:B------:R-:W1:Y:S01]  /*0bd0*/  @!P5 LDC.64 R4, c[0x0][0x390] ;  /* 0x0000e400ff04db82 */ /* 0x000e620000000a00 */
[----:B--2---:R-:W-:-:S04]  /*0be0*/  @!P2 IMAD.WIDE.U32 R10, R27, 0x4, R10 ;  /* 0x000000041b0aa825 */ /* 0x004fc800078e000a */
[----:B------:R-:W-:Y:S01]  /*0bf0*/  @!P1 IMAD R21, R21, UR5, R0 ;  /* 0x0000000515159c24 */ /* 0x000fe2000f8e0200 */
[----:B------:R3:W-:Y:S02]  /*0c00*/  @!P2 STG.E desc[UR8][R10.64], R42 ;  /* 0x0000002a0a00a986 */ /* 0x0007e4000c101908 */
[----:B------:R-:W2:Y:S01]  /*0c10*/  @!P1 LDC.64 R6, c[0x0][0x390] ;  /* 0x0000e400ff069b82 */ /* 0x000ea20000000a00 */
[----:B0-----:R-:W-:-:S05]  /*0c20*/  @!P4 IMAD.WIDE.U32 R8, R29, 0x4, R8 ;  /* 0x000000041d08c825 */ /* 0x001fca00078e0008 */
[----:B------:R3:W-:Y:S01]  /*0c30*/  @!P4 STG.E desc[UR8][R8.64], R34 ;  /* 0x000000220800c986 */ /* 0x0007e2000c101908 */
[----:B----4-:R-:W-:-:S05]  /*0c40*/  @!P6 IMAD.WIDE.U32 R2, R17, 0x4, R2 ;  /* 0x000000041102e825 */ /* 0x010fca00078e0002 */
[----:B------:R3:W-:Y:S01]  /*0c50*/  @!P6 STG.E desc[UR8][R2.64], R37 ;  /* 0x000000250200e986 */ /* 0x0007e2000c101908 */
[----:B-1----:R-:W-:-:S05]  /*0c60*/  @!P5 IMAD.WIDE.U32 R4, R19, 0x4, R4 ;  /* 0x000000041304d825 */ /* 0x002fca00078e0004 */
[----:B------:R3:W-:Y:S01]  /*0c70*/  @!P5 STG.E desc[UR8][R4.64], R41 ;  /* 0x000000290400d986 */ /* 0x0007e2000c101908 */
[----:B--2---:R-:W-:-:S05]  /*0c80*/  @!P1 IMAD.WIDE.U32 R6, R21, 0x4, R6 ;  /* 0x0000000415069825 */ /* 0x004fca00078e0006 */
[----:B------:R3:W-:Y:S01]  /*0c90*/  @!P1 STG.E desc[UR8][R6.64], R40 ;  /* 0x0000002806009986 */ /* 0x0007e2000c101908 */
[----:B------:R-:W-:Y:S05]  /*0ca0*/  @P0 EXIT ;  /* 0x000000000000094d */ /* 0x000fea0003800000 */
[----:B---3--:R-:W0:Y:S01]  /*0cb0*/  LDC.64 R2, c[0x0][0x390] ;  /* 0x0000e400ff027b82 */ /* 0x008e220000000a00 */
[----:B------:R-:W-:-:S04]  /*0cc0*/  IMAD R15, R15, UR5, R0 ;  /* 0x000000050f0f7c24 */ /* 0x000fc8000f8e0200 */
[----:B0-----:R-:W-:-:S05]  /*0cd0*/  IMAD.WIDE.U32 R2, R15, 0x4, R2 ;  /* 0x000000040f027825 */ /* 0x001fca00078e0002 */
[----:B------:R-:W-:Y:S01]  /*0ce0*/  STG.E desc[UR8][R2.64], R36 ;  /* 0x0000002402007986 */ /* 0x000fe2000c101908 */
[----:B------:R-:W-:Y:S05]  /*0cf0*/  EXIT ;  /* 0x000000000000794d */ /* 0x000fea0003800000 */
.L_x_2:
[----:B------:R-:W-:-:S00]  /*0d00*/  BRA `(.L_x_2) ;  /* 0xfffffffc00fc7947 */ /* 0x000fc0000383ffff */
[----:B------:R-:W-:-:S00]  /*0d10*/  NOP ;  /* 0x0000000000007918 */ /* 0x000fc00000000000 */
        /* <DEDUP_REMOVED lines=14> */
.L_x_3:


//--------------------- .nv.shared._Z6kernelPKfS0_Pfiii --------------------------
	.section	.nv.shared._Z6kernelPKfS0_Pfiii,"aw",@nobits
	.sectionflags	@""
	.align	4
.nv.shared._Z6kernelPKfS0_Pfiii:
	.zero		5120


//--------------------- .nv.shared.reserved.0     --------------------------
	.section	.nv.shared.reserved.0,"aw",@nobits
	.weak		__nv_reservedSMEM_offset_0_alias
	.size		__nv_reservedSMEM_offset_0_alias, 0, 64
	.other		__nv_reservedSMEM_offset_0_alias,@"STO_CUDA_RESERVED_SHARED STV_DEFAULT"
__nv_reservedSMEM_offset_0_alias:
	.zero		0
	.zero		64


//--------------------- .nv.constant0._Z6kernelPKfS0_Pfiii --------------------------
	.section	.nv.constant0._Z6kernelPKfS0_Pfiii,"a",@progbits
	.sectionflags	@""
	.align	4
.nv.constant0._Z6kernelPKfS0_Pfiii:
	.zero		932


//--------------------- SYMBOLS --------------------------

	.type		.nv.reservedSmem.offset0,@object
	.size		.nv.reservedSmem.offset0,0x4
	.type		.nv.reservedSmem.cap,@object
	.size		.nv.reservedSmem.cap,0x4
